//
// Generated by NVIDIA NVVM Compiler
//
// Compiler Build ID: CL-36424714
// Cuda compilation tools, release 13.0, V13.0.88
// Based on NVVM 20.0.0
//

.version 9.0
.target sm_100
.address_size 64

	// .globl	_Z3incP4Node

.visible .entry _Z3incP4Node(
	.param .u64 .ptr .align 1 _Z3incP4Node_param_0
)
{
	.reg .pred 	%p<129>;
	.reg .b32 	%r<268>;
	.reg .b64 	%rd<6>;

	ld.param.u64 	%rd2, [_Z3incP4Node_param_0];
	cvta.to.global.u64 	%rd3, %rd2;
	mov.u32 	%r37, %ctaid.x;
	mov.u32 	%r38, %ntid.x;
	mov.u32 	%r39, %tid.x;
	mad.lo.s32 	%r40, %r37, %r38, %r39;
	and.b32  	%r1, %r39, 31;
	// begin inline asm
	activemask.b32 %r35;
	// end inline asm
	mul.lo.s32 	%r41, %r40, 24;
	cvt.u64.u32 	%rd4, %r41;
	and.b64  	%rd5, %rd4, 2040;
	add.s64 	%rd1, %rd3, %rd5;
	mov.b32 	%r36, 0;
	mov.u32 	%r238, %r36;
$L__BB0_1:
	setp.ne.s32 	%p1, %r238, 0;
	vote.sync.all.pred 	%p2, %p1, %r35;
	@%p2 bra 	$L__BB0_98;
	or.b32  	%r43, %r1, %r238;
	setp.ne.s32 	%p3, %r43, 0;
	@%p3 bra 	$L__BB0_5;
	atom.relaxed.global.cas.b32 	%r45, [%rd1], 0, 1;
	setp.ne.s32 	%p4, %r45, 0;
	mov.b32 	%r238, 0;
	@%p4 bra 	$L__BB0_5;
	ld.global.u32 	%r47, [%rd1+4];
	add.s32 	%r48, %r47, 1;
	st.global.u32 	[%rd1+4], %r48;
	atom.global.exch.b32 	%r49, [%rd1], 0;
	mov.b32 	%r238, 1;
$L__BB0_5:
	setp.ne.s32 	%p5, %r1, 1;
	setp.ne.s32 	%p6, %r238, 0;
	or.pred  	%p7, %p5, %p6;
	@%p7 bra 	$L__BB0_8;
	atom.relaxed.global.cas.b32 	%r51, [%rd1], 0, 1;
	setp.ne.s32 	%p8, %r51, 0;
	mov.b32 	%r238, 0;
	@%p8 bra 	$L__BB0_8;
	ld.global.u32 	%r53, [%rd1+4];
	add.s32 	%r54, %r53, 1;
	st.global.u32 	[%rd1+4], %r54;
	atom.global.exch.b32 	%r55, [%rd1], 0;
	mov.b32 	%r238, 1;
$L__BB0_8:
	setp.ne.s32 	%p9, %r1, 2;
	setp.ne.s32 	%p10, %r238, 0;
	or.pred  	%p11, %p9, %p10;
	@%p11 bra 	$L__BB0_11;
	atom.relaxed.global.cas.b32 	%r57, [%rd1], 0, 1;
	setp.ne.s32 	%p12, %r57, 0;
	mov.b32 	%r238, 0;
	@%p12 bra 	$L__BB0_11;
	ld.global.u32 	%r59, [%rd1+4];
	add.s32 	%r60, %r59, 1;
	st.global.u32 	[%rd1+4], %r60;
	atom.global.exch.b32 	%r61, [%rd1], 0;
	mov.b32 	%r238, 1;
$L__BB0_11:
	setp.ne.s32 	%p13, %r1, 3;
	setp.ne.s32 	%p14, %r238, 0;
	or.pred  	%p15, %p13, %p14;
	@%p15 bra 	$L__BB0_14;
	atom.relaxed.global.cas.b32 	%r63, [%rd1], 0, 1;
	setp.ne.s32 	%p16, %r63, 0;
	mov.b32 	%r238, 0;
	@%p16 bra 	$L__BB0_14;
	ld.global.u32 	%r65, [%rd1+4];
	add.s32 	%r66, %r65, 1;
	st.global.u32 	[%rd1+4], %r66;
	atom.global.exch.b32 	%r67, [%rd1], 0;
	mov.b32 	%r238, 1;
$L__BB0_14:
	setp.ne.s32 	%p17, %r1, 4;
	setp.ne.s32 	%p18, %r238, 0;
	or.pred  	%p19, %p17, %p18;
	@%p19 bra 	$L__BB0_17;
	atom.relaxed.global.cas.b32 	%r69, [%rd1], 0, 1;
	setp.ne.s32 	%p20, %r69, 0;
	mov.b32 	%r238, 0;
	@%p20 bra 	$L__BB0_17;
	ld.global.u32 	%r71, [%rd1+4];
	add.s32 	%r72, %r71, 1;
	st.global.u32 	[%rd1+4], %r72;
	atom.global.exch.b32 	%r73, [%rd1], 0;
	mov.b32 	%r238, 1;
$L__BB0_17:
	setp.ne.s32 	%p21, %r1, 5;
	setp.ne.s32 	%p22, %r238, 0;
	or.pred  	%p23, %p21, %p22;
	@%p23 bra 	$L__BB0_20;
	atom.relaxed.global.cas.b32 	%r75, [%rd1], 0, 1;
	setp.ne.s32 	%p24, %r75, 0;
	mov.b32 	%r238, 0;
	@%p24 bra 	$L__BB0_20;
	ld.global.u32 	%r77, [%rd1+4];
	add.s32 	%r78, %r77, 1;
	st.global.u32 	[%rd1+4], %r78;
	atom.global.exch.b32 	%r79, [%rd1], 0;
	mov.b32 	%r238, 1;
$L__BB0_20:
	setp.ne.s32 	%p25, %r1, 6;
	setp.ne.s32 	%p26, %r238, 0;
	or.pred  	%p27, %p25, %p26;
	@%p27 bra 	$L__BB0_23;
	atom.relaxed.global.cas.b32 	%r81, [%rd1], 0, 1;
	setp.ne.s32 	%p28, %r81, 0;
	mov.b32 	%r238, 0;
	@%p28 bra 	$L__BB0_23;
	ld.global.u32 	%r83, [%rd1+4];
	add.s32 	%r84, %r83, 1;
	st.global.u32 	[%rd1+4], %r84;
	atom.global.exch.b32 	%r85, [%rd1], 0;
	mov.b32 	%r238, 1;
$L__BB0_23:
	setp.ne.s32 	%p29, %r1, 7;
	setp.ne.s32 	%p30, %r238, 0;
	or.pred  	%p31, %p29, %p30;
	@%p31 bra 	$L__BB0_26;
	atom.relaxed.global.cas.b32 	%r87, [%rd1], 0, 1;
	setp.ne.s32 	%p32, %r87, 0;
	mov.b32 	%r238, 0;
	@%p32 bra 	$L__BB0_26;
	ld.global.u32 	%r89, [%rd1+4];
	add.s32 	%r90, %r89, 1;
	st.global.u32 	[%rd1+4], %r90;
	atom.global.exch.b32 	%r91, [%rd1], 0;
	mov.b32 	%r238, 1;
$L__BB0_26:
	setp.ne.s32 	%p33, %r1, 8;
	setp.ne.s32 	%p34, %r238, 0;
	or.pred  	%p35, %p33, %p34;
	@%p35 bra 	$L__BB0_29;
	atom.relaxed.global.cas.b32 	%r93, [%rd1], 0, 1;
	setp.ne.s32 	%p36, %r93, 0;
	mov.b32 	%r238, 0;
	@%p36 bra 	$L__BB0_29;
	ld.global.u32 	%r95, [%rd1+4];
	add.s32 	%r96, %r95, 1;
	st.global.u32 	[%rd1+4], %r96;
	atom.global.exch.b32 	%r97, [%rd1], 0;
	mov.b32 	%r238, 1;
$L__BB0_29:
	setp.ne.s32 	%p37, %r1, 9;
	setp.ne.s32 	%p38, %r238, 0;
	or.pred  	%p39, %p37, %p38;
	@%p39 bra 	$L__BB0_32;
	atom.relaxed.global.cas.b32 	%r99, [%rd1], 0, 1;
	setp.ne.s32 	%p40, %r99, 0;
	mov.b32 	%r238, 0;
	@%p40 bra 	$L__BB0_32;
	ld.global.u32 	%r101, [%rd1+4];
	add.s32 	%r102, %r101, 1;
	st.global.u32 	[%rd1+4], %r102;
	atom.global.exch.b32 	%r103, [%rd1], 0;
	mov.b32 	%r238, 1;
$L__BB0_32:
	setp.ne.s32 	%p41, %r1, 10;
	setp.ne.s32 	%p42, %r238, 0;
	or.pred  	%p43, %p41, %p42;
	@%p43 bra 	$L__BB0_35;
	atom.relaxed.global.cas.b32 	%r105, [%rd1], 0, 1;
	setp.ne.s32 	%p44, %r105, 0;
	mov.b32 	%r238, 0;
	@%p44 bra 	$L__BB0_35;
	ld.global.u32 	%r107, [%rd1+4];
	add.s32 	%r108, %r107, 1;
	st.global.u32 	[%rd1+4], %r108;
	atom.global.exch.b32 	%r109, [%rd1], 0;
	mov.b32 	%r238, 1;
$L__BB0_35:
	setp.ne.s32 	%p45, %r1, 11;
	setp.ne.s32 	%p46, %r238, 0;
	or.pred  	%p47, %p45, %p46;
	@%p47 bra 	$L__BB0_38;
	atom.relaxed.global.cas.b32 	%r111, [%rd1], 0, 1;
	setp.ne.s32 	%p48, %r111, 0;
	mov.b32 	%r238, 0;
	@%p48 bra 	$L__BB0_38;
	ld.global.u32 	%r113, [%rd1+4];
	add.s32 	%r114, %r113, 1;
	st.global.u32 	[%rd1+4], %r114;
	atom.global.exch.b32 	%r115, [%rd1], 0;
	mov.b32 	%r238, 1;
$L__BB0_38:
	setp.ne.s32 	%p49, %r1, 12;
	setp.ne.s32 	%p50, %r238, 0;
	or.pred  	%p51, %p49, %p50;
	@%p51 bra 	$L__BB0_41;
	atom.relaxed.global.cas.b32 	%r117, [%rd1], 0, 1;
	setp.ne.s32 	%p52, %r117, 0;
	mov.b32 	%r238, 0;
	@%p52 bra 	$L__BB0_41;
	ld.global.u32 	%r119, [%rd1+4];
	add.s32 	%r120, %r119, 1;
	st.global.u32 	[%rd1+4], %r120;
	atom.global.exch.b32 	%r121, [%rd1], 0;
	mov.b32 	%r238, 1;
$L__BB0_41:
	setp.ne.s32 	%p53, %r1, 13;
	setp.ne.s32 	%p54, %r238, 0;
	or.pred  	%p55, %p53, %p54;
	@%p55 bra 	$L__BB0_44;
	atom.relaxed.global.cas.b32 	%r123, [%rd1], 0, 1;
	setp.ne.s32 	%p56, %r123, 0;
	mov.b32 	%r238, 0;
	@%p56 bra 	$L__BB0_44;
	ld.global.u32 	%r125, [%rd1+4];
	add.s32 	%r126, %r125, 1;
	st.global.u32 	[%rd1+4], %r126;
	atom.global.exch.b32 	%r127, [%rd1], 0;
	mov.b32 	%r238, 1;
$L__BB0_44:
	setp.ne.s32 	%p57, %r1, 14;
	setp.ne.s32 	%p58, %r238, 0;
	or.pred  	%p59, %p57, %p58;
	@%p59 bra 	$L__BB0_47;
	atom.relaxed.global.cas.b32 	%r129, [%rd1], 0, 1;
	setp.ne.s32 	%p60, %r129, 0;
	mov.b32 	%r238, 0;
	@%p60 bra 	$L__BB0_47;
	ld.global.u32 	%r131, [%rd1+4];
	add.s32 	%r132, %r131, 1;
	st.global.u32 	[%rd1+4], %r132;
	atom.global.exch.b32 	%r133, [%rd1], 0;
	mov.b32 	%r238, 1;
$L__BB0_47:
	setp.ne.s32 	%p61, %r1, 15;
	setp.ne.s32 	%p62, %r238, 0;
	or.pred  	%p63, %p61, %p62;
	@%p63 bra 	$L__BB0_50;
	atom.relaxed.global.cas.b32 	%r135, [%rd1], 0, 1;
	setp.ne.s32 	%p64, %r135, 0;
	mov.b32 	%r238, 0;
	@%p64 bra 	$L__BB0_50;
	ld.global.u32 	%r137, [%rd1+4];
	add.s32 	%r138, %r137, 1;
	st.global.u32 	[%rd1+4], %r138;
	atom.global.exch.b32 	%r139, [%rd1], 0;
	mov.b32 	%r238, 1;
$L__BB0_50:
	setp.ne.s32 	%p65, %r1, 16;
	setp.ne.s32 	%p66, %r238, 0;
	or.pred  	%p67, %p65, %p66;
	@%p67 bra 	$L__BB0_53;
	atom.relaxed.global.cas.b32 	%r141, [%rd1], 0, 1;
	setp.ne.s32 	%p68, %r141, 0;
	mov.b32 	%r238, 0;
	@%p68 bra 	$L__BB0_53;
	ld.global.u32 	%r143, [%rd1+4];
	add.s32 	%r144, %r143, 1;
	st.global.u32 	[%rd1+4], %r144;
	atom.global.exch.b32 	%r145, [%rd1], 0;
	mov.b32 	%r238, 1;
$L__BB0_53:
	setp.ne.s32 	%p69, %r1, 17;
	setp.ne.s32 	%p70, %r238, 0;
	or.pred  	%p71, %p69, %p70;
	@%p71 bra 	$L__BB0_56;
	atom.relaxed.global.cas.b32 	%r147, [%rd1], 0, 1;
	setp.ne.s32 	%p72, %r147, 0;
	mov.b32 	%r238, 0;
	@%p72 bra 	$L__BB0_56;
	ld.global.u32 	%r149, [%rd1+4];
	add.s32 	%r150, %r149, 1;
	st.global.u32 	[%rd1+4], %r150;
	atom.global.exch.b32 	%r151, [%rd1], 0;
	mov.b32 	%r238, 1;
$L__BB0_56:
	setp.ne.s32 	%p73, %r1, 18;
	setp.ne.s32 	%p74, %r238, 0;
	or.pred  	%p75, %p73, %p74;
	@%p75 bra 	$L__BB0_59;
	atom.relaxed.global.cas.b32 	%r153, [%rd1], 0, 1;
	setp.ne.s32 	%p76, %r153, 0;
	mov.b32 	%r238, 0;
	@%p76 bra 	$L__BB0_59;
	ld.global.u32 	%r155, [%rd1+4];
	add.s32 	%r156, %r155, 1;
	st.global.u32 	[%rd1+4], %r156;
	atom.global.exch.b32 	%r157, [%rd1], 0;
	mov.b32 	%r238, 1;
$L__BB0_59:
	setp.ne.s32 	%p77, %r1, 19;
	setp.ne.s32 	%p78, %r238, 0;
	or.pred  	%p79, %p77, %p78;
	@%p79 bra 	$L__BB0_62;
	atom.relaxed.global.cas.b32 	%r159, [%rd1], 0, 1;
	setp.ne.s32 	%p80, %r159, 0;
	mov.b32 	%r238, 0;
	@%p80 bra 	$L__BB0_62;
	ld.global.u32 	%r161, [%rd1+4];
	add.s32 	%r162, %r161, 1;
	st.global.u32 	[%rd1+4], %r162;
	atom.global.exch.b32 	%r163, [%rd1], 0;
	mov.b32 	%r238, 1;
$L__BB0_62:
	setp.ne.s32 	%p81, %r1, 20;
	setp.ne.s32 	%p82, %r238, 0;
	or.pred  	%p83, %p81, %p82;
	@%p83 bra 	$L__BB0_65;
	atom.relaxed.global.cas.b32 	%r165, [%rd1], 0, 1;
	setp.ne.s32 	%p84, %r165, 0;
	mov.b32 	%r238, 0;
	@%p84 bra 	$L__BB0_65;
	ld.global.u32 	%r167, [%rd1+4];
	add.s32 	%r168, %r167, 1;
	st.global.u32 	[%rd1+4], %r168;
	atom.global.exch.b32 	%r169, [%rd1], 0;
	mov.b32 	%r238, 1;
$L__BB0_65:
	setp.ne.s32 	%p85, %r1, 21;
	setp.ne.s32 	%p86, %r238, 0;
	or.pred  	%p87, %p85, %p86;
	@%p87 bra 	$L__BB0_68;
	atom.relaxed.global.cas.b32 	%r171, [%rd1], 0, 1;
	setp.ne.s32 	%p88, %r171, 0;
	mov.b32 	%r238, 0;
	@%p88 bra 	$L__BB0_68;
	ld.global.u32 	%r173, [%rd1+4];
	add.s32 	%r174, %r173, 1;
	st.global.u32 	[%rd1+4], %r174;
	atom.global.exch.b32 	%r175, [%rd1], 0;
	mov.b32 	%r238, 1;
$L__BB0_68:
	setp.ne.s32 	%p89, %r1, 22;
	setp.ne.s32 	%p90, %r238, 0;
	or.pred  	%p91, %p89, %p90;
	@%p91 bra 	$L__BB0_71;
	atom.relaxed.global.cas.b32 	%r177, [%rd1], 0, 1;
	setp.ne.s32 	%p92, %r177, 0;
	mov.b32 	%r238, 0;
	@%p92 bra 	$L__BB0_71;
	ld.global.u32 	%r179, [%rd1+4];
	add.s32 	%r180, %r179, 1;
	st.global.u32 	[%rd1+4], %r180;
	atom.global.exch.b32 	%r181, [%rd1], 0;
	mov.b32 	%r238, 1;
$L__BB0_71:
	setp.ne.s32 	%p93, %r1, 23;
	setp.ne.s32 	%p94, %r238, 0;
	or.pred  	%p95, %p93, %p94;
	@%p95 bra 	$L__BB0_74;
	atom.relaxed.global.cas.b32 	%r183, [%rd1], 0, 1;
	setp.ne.s32 	%p96, %r183, 0;
	mov.b32 	%r238, 0;
	@%p96 bra 	$L__BB0_74;
	ld.global.u32 	%r185, [%rd1+4];
	add.s32 	%r186, %r185, 1;
	st.global.u32 	[%rd1+4], %r186;
	atom.global.exch.b32 	%r187, [%rd1], 0;
	mov.b32 	%r238, 1;
$L__BB0_74:
	setp.ne.s32 	%p97, %r1, 24;
	setp.ne.s32 	%p98, %r238, 0;
	or.pred  	%p99, %p97, %p98;
	@%p99 bra 	$L__BB0_77;
	atom.relaxed.global.cas.b32 	%r189, [%rd1], 0, 1;
	setp.ne.s32 	%p100, %r189, 0;
	mov.b32 	%r238, 0;
	@%p100 bra 	$L__BB0_77;
	ld.global.u32 	%r191, [%rd1+4];
	add.s32 	%r192, %r191, 1;
	st.global.u32 	[%rd1+4], %r192;
	atom.global.exch.b32 	%r193, [%rd1], 0;
	mov.b32 	%r238, 1;
$L__BB0_77:
	setp.ne.s32 	%p101, %r1, 25;
	setp.ne.s32 	%p102, %r238, 0;
	or.pred  	%p103, %p101, %p102;
	@%p103 bra 	$L__BB0_80;
	atom.relaxed.global.cas.b32 	%r195, [%rd1], 0, 1;
	setp.ne.s32 	%p104, %r195, 0;
	mov.b32 	%r238, 0;
	@%p104 bra 	$L__BB0_80;
	ld.global.u32 	%r197, [%rd1+4];
	add.s32 	%r198, %r197, 1;
	st.global.u32 	[%rd1+4], %r198;
	atom.global.exch.b32 	%r199, [%rd1], 0;
	mov.b32 	%r238, 1;
$L__BB0_80:
	setp.ne.s32 	%p105, %r1, 26;
	setp.ne.s32 	%p106, %r238, 0;
	or.pred  	%p107, %p105, %p106;
	@%p107 bra 	$L__BB0_83;
	atom.relaxed.global.cas.b32 	%r201, [%rd1], 0, 1;
	setp.ne.s32 	%p108, %r201, 0;
	mov.b32 	%r238, 0;
	@%p108 bra 	$L__BB0_83;
	ld.global.u32 	%r203, [%rd1+4];
	add.s32 	%r204, %r203, 1;
	st.global.u32 	[%rd1+4], %r204;
	atom.global.exch.b32 	%r205, [%rd1], 0;
	mov.b32 	%r238, 1;
$L__BB0_83:
	setp.ne.s32 	%p109, %r1, 27;
	setp.ne.s32 	%p110, %r238, 0;
	or.pred  	%p111, %p109, %p110;
	@%p111 bra 	$L__BB0_86;
	atom.relaxed.global.cas.b32 	%r207, [%rd1], 0, 1;
	setp.ne.s32 	%p112, %r207, 0;
	mov.b32 	%r238, 0;
	@%p112 bra 	$L__BB0_86;
	ld.global.u32 	%r209, [%rd1+4];
	add.s32 	%r210, %r209, 1;
	st.global.u32 	[%rd1+4], %r210;
	atom.global.exch.b32 	%r211, [%rd1], 0;
	mov.b32 	%r238, 1;
$L__BB0_86:
	setp.ne.s32 	%p113, %r1, 28;
	setp.ne.s32 	%p114, %r238, 0;
	or.pred  	%p115, %p113, %p114;
	@%p115 bra 	$L__BB0_89;
	atom.relaxed.global.cas.b32 	%r213, [%rd1], 0, 1;
	setp.ne.s32 	%p116, %r213, 0;
	mov.b32 	%r238, 0;
	@%p116 bra 	$L__BB0_89;
	ld.global.u32 	%r215, [%rd1+4];
	add.s32 	%r216, %r215, 1;
	st.global.u32 	[%rd1+4], %r216;
	atom.global.exch.b32 	%r217, [%rd1], 0;
	mov.b32 	%r238, 1;
$L__BB0_89:
	setp.ne.s32 	%p117, %r1, 29;
	setp.ne.s32 	%p118, %r238, 0;
	or.pred  	%p119, %p117, %p118;
	@%p119 bra 	$L__BB0_92;
	atom.relaxed.global.cas.b32 	%r219, [%rd1], 0, 1;
	setp.ne.s32 	%p120, %r219, 0;
	mov.b32 	%r238, 0;
	@%p120 bra 	$L__BB0_92;
	ld.global.u32 	%r221, [%rd1+4];
	add.s32 	%r222, %r221, 1;
	st.global.u32 	[%rd1+4], %r222;
	atom.global.exch.b32 	%r223, [%rd1], 0;
	mov.b32 	%r238, 1;
$L__BB0_92:
	setp.ne.s32 	%p121, %r1, 30;
	setp.ne.s32 	%p122, %r238, 0;
	or.pred  	%p123, %p121, %p122;
	@%p123 bra 	$L__BB0_95;
	atom.relaxed.global.cas.b32 	%r225, [%rd1], 0, 1;
	setp.ne.s32 	%p124, %r225, 0;
	mov.b32 	%r238, 0;
	@%p124 bra 	$L__BB0_95;
	ld.global.u32 	%r227, [%rd1+4];
	add.s32 	%r228, %r227, 1;
	st.global.u32 	[%rd1+4], %r228;
	atom.global.exch.b32 	%r229, [%rd1], 0;
	mov.b32 	%r238, 1;
$L__BB0_95:
	setp.ne.s32 	%p125, %r1, 31;
	setp.ne.s32 	%p126, %r238, 0;
	or.pred  	%p127, %p125, %p126;
	@%p127 bra 	$L__BB0_1;
	atom.relaxed.global.cas.b32 	%r231, [%rd1], 0, 1;
	setp.ne.s32 	%p128, %r231, 0;
	mov.u32 	%r238, %r36;
	@%p128 bra 	$L__BB0_1;
	ld.global.u32 	%r233, [%rd1+4];
	add.s32 	%r234, %r233, 1;
	st.global.u32 	[%rd1+4], %r234;
	atom.global.exch.b32 	%r235, [%rd1], 0;
	mov.b32 	%r238, 1;
	bra.uni 	$L__BB0_1;
$L__BB0_98:
	ret;

}


// ===== COMPILED SASS (sm_100) =====

	.target	sm_100

	.elftype	@"ET_EXEC"


//--------------------- .note.nv.tkinfo           --------------------------
	.section	.note.nv.tkinfo,"",@"SHT_NOTE"
	.sectionflags	@"SHF_NOTE_NV_TKINFO"
	.tkinfo
        /*0018*/ 	.word	0x00000002
        /*0030*/ 	.string	""
        /*0030*/ 	.string	"ptxas"
        /*0030*/ 	.string	"Cuda compilation tools, release 13.0, V13.0.88"
        /*0030*/ 	.string	"Build cuda_13.0.r13.0/compiler.36424714_0"
        /*0030*/ 	.string	"-arch sm_100 -m 64 "



//--------------------- .note.nv.cuinfo           --------------------------
	.section	.note.nv.cuinfo,"",@"SHT_NOTE"
	.sectionflags	@"SHF_NOTE_NV_CUINFO"
        /*0018*/ 	.short	0x0002
        /*001a*/ 	.short	0x0064
        /*001c*/ 	.short	0x0082
	.zero		2


//--------------------- .nv.info                  --------------------------
	.section	.nv.info,"",@"SHT_CUDA_INFO"
	.align	4


	//----- nvinfo : EIATTR_REGCOUNT
	.align		4
        /*0000*/ 	.byte	0x04, 0x2f
        /*0002*/ 	.short	(.L_1 - .L_0)
	.align		4
.L_0:
        /*0004*/ 	.word	index@(_Z3incP4Node)
        /*0008*/ 	.word	0x0000000e


	//----- nvinfo : EIATTR_FRAME_SIZE
	.align		4
.L_1:
        /*000c*/ 	.byte	0x04, 0x11
        /*000e*/ 	.short	(.L_3 - .L_2)
	.align		4
.L_2:
        /*0010*/ 	.word	index@(_Z3incP4Node)
        /*0014*/ 	.word	0x00000000


	//----- nvinfo : EIATTR_MIN_STACK_SIZE
	.align		4
.L_3:
        /*0018*/ 	.byte	0x04, 0x12
        /*001a*/ 	.short	(.L_5 - .L_4)
	.align		4
.L_4:
        /*001c*/ 	.word	index@(_Z3incP4Node)
        /*0020*/ 	.word	0x00000000
.L_5:


//--------------------- .nv.compat                --------------------------
	.section	.nv.compat,"",@"SHT_CUDA_COMPAT_INFO"
	.align	4
        /*0000*/ 	.byte	0x02, 0x09, 0x00, 0x00, 0x02, 0x02, 0x01, 0x00, 0x02, 0x05, 0x05, 0x00, 0x03, 0x07, 0x01, 0x01
        /*0010*/ 	.byte	0x02, 0x03, 0x00, 0x00, 0x02, 0x06, 0x01, 0x00, 0x04, 0x0b, 0x08, 0x00, 0x09, 0x00, 0x00, 0x00
        /*0020*/ 	.byte	0x00, 0x00, 0x00, 0x00


//--------------------- .nv.info._Z3incP4Node     --------------------------
	.section	.nv.info._Z3incP4Node,"",@"SHT_CUDA_INFO"
	.sectionflags	@""
	.align	4


	//----- nvinfo : EIATTR_CUDA_API_VERSION
	.align		4
        /*0000*/ 	.byte	0x04, 0x37
        /*0002*/ 	.short	(.L_7 - .L_6)
.L_6:
        /*0004*/ 	.word	0x00000082


	//----- nvinfo : EIATTR_KPARAM_INFO
	.align		4
.L_7:
        /*0008*/ 	.byte	0x04, 0x17
        /*000a*/ 	.short	(.L_9 - .L_8)
.L_8:
        /*000c*/ 	.word	0x00000000
        /*0010*/ 	.short	0x0000
        /*0012*/ 	.short	0x0000
        /*0014*/ 	.byte	0x00, 0xf5, 0x21, 0x00


	//----- nvinfo : EIATTR_SPARSE_MMA_MASK
	.align		4
.L_9:
        /*0018*/ 	.byte	0x03, 0x50
        /*001a*/ 	.short	0x0000


	//----- nvinfo : EIATTR_MAXREG_COUNT
	.align		4
        /*001c*/ 	.byte	0x03, 0x1b
        /*001e*/ 	.short	0x00ff


	//----- nvinfo : EIATTR_MERCURY_ISA_VERSION
	.align		4
        /*0020*/ 	.byte	0x03, 0x5f
        /*0022*/ 	.short	0x0101


	//----- nvinfo : EIATTR_COOP_GROUP_MASK_REGIDS
	.align		4
        /*0024*/ 	.byte	0x04, 0x29
        /*0026*/ 	.short	(.L_11 - .L_10)


	//   ....[0]....
.L_10:
        /*0028*/ 	.word	0x05000006


	//   ....[1]....
        /*002c*/ 	.word	0x05000006


	//----- nvinfo : EIATTR_COOP_GROUP_INSTR_OFFSETS
	.align		4
.L_11:
        /*0030*/ 	.byte	0x04, 0x28
        /*0032*/ 	.short	(.L_13 - .L_12)


	//   ....[0]....
.L_12:
        /*0034*/ 	.word	0x00000050


	//   ....[1]....
        /*0038*/ 	.word	0x00002100


	//----- nvinfo : EIATTR_VRC_CTA_INIT_COUNT
	.align		4
.L_13:
        /*003c*/ 	.byte	0x02, 0x4a
	.zero		1
	.zero		1


	//----- nvinfo : EIATTR_EXIT_INSTR_OFFSETS
	.align		4
        /*0040*/ 	.byte	0x04, 0x1c
        /*0042*/ 	.short	(.L_15 - .L_14)


	//   ....[0]....
.L_14:
        /*0044*/ 	.word	0x00000090


	//   ....[1]....
        /*0048*/ 	.word	0x00002120


	//----- nvinfo : EIATTR_CRS_STACK_SIZE
	.align		4
.L_15:
        /*004c*/ 	.byte	0x04, 0x1e
        /*004e*/ 	.short	(.L_17 - .L_16)
.L_16:
        /*0050*/ 	.word	0x00000000


	//----- nvinfo : EIATTR_CBANK_PARAM_SIZE
	.align		4
.L_17:
        /*0054*/ 	.byte	0x03, 0x19
        /*0056*/ 	.short	0x0008


	//----- nvinfo : EIATTR_PARAM_CBANK
	.align		4
        /*0058*/ 	.byte	0x04, 0x0a
        /*005a*/ 	.short	(.L_19 - .L_18)
	.align		4
.L_18:
        /*005c*/ 	.word	index@(.nv.constant0._Z3incP4Node)
        /*0060*/ 	.short	0x0380
        /*0062*/ 	.short	0x0008


	//----- nvinfo : EIATTR_SW_WAR
	.align		4
.L_19:
        /*0064*/ 	.byte	0x04, 0x36
        /*0066*/ 	.short	(.L_21 - .L_20)
.L_20:
        /*0068*/ 	.word	0x00000008
.L_21:


//--------------------- .nv.callgraph             --------------------------
	.section	.nv.callgraph,"",@"SHT_CUDA_CALLGRAPH"
	.align	4
	.sectionentsize	8
	.align		4
        /*0000*/ 	.word	0x00000000
	.align		4
        /*0004*/ 	.word	0xffffffff
	.align		4
        /*0008*/ 	.word	0x00000000
	.align		4
        /*000c*/ 	.word	0xfffffffe
	.align		4
        /*0010*/ 	.word	0x00000000
	.align		4
        /*0014*/ 	.word	0xfffffffd
	.align		4
        /*0018*/ 	.word	0x00000000
	.align		4
        /*001c*/ 	.word	0xfffffffc


//--------------------- .text._Z3incP4Node        --------------------------
	.section	.text._Z3incP4Node,"ax",@progbits
	.align	128
        .global         _Z3incP4Node
        .type           _Z3incP4Node,@function
        .size           _Z3incP4Node,(.L_x_66 - _Z3incP4Node)
        .other          _Z3incP4Node,@"STO_CUDA_ENTRY STV_DEFAULT"
_Z3incP4Node:
.text._Z3incP4Node:
[----:B------:R-:W-:Y:S01]  /*0000*/  LDC R1, c[0x0][0x37c] ;  /* 0x0000df00ff017b82 */ /* 0x000fe20000000800 */
[----:B------:R-:W0:Y:S07]  /*0010*/  S2R R0, SR_TID.X ;  /* 0x0000000000007919 */ /* 0x000e2e0000002100 */
[----:B------:R-:W0:Y:S01]  /*0020*/  S2UR UR4, SR_CTAID.X ;  /* 0x00000000000479c3 */ /* 0x000e220000002500 */
[----:B------:R-:W-:Y:S01]  /*0030*/  VOTE.ANY R6, PT, PT ;  /* 0x0000000000067806 */ /* 0x000fe200038e0100 */
[----:B------:R-:W1:Y:S01]  /*0040*/  LDCU.64 UR6, c[0x0][0x380] ;  /* 0x00007000ff0677ac */ /* 0x000e620008000a00 */
[----:B------:R-:W-:-:S05]  /*0050*/  VOTE.ALL P0, !PT ;  /* 0x0000000000ff7806 */ /* 0x000fca0007800000 */
[----:B------:R-:W0:Y:S02]  /*0060*/  LDC R3, c[0x0][0x360] ;  /* 0x0000d800ff037b82 */ /* 0x000e240000000800 */
[----:B0-----:R-:W-:-:S04]  /*0070*/  IMAD R2, R3, UR4, R0 ;  /* 0x0000000403027c24 */ /* 0x001fc8000f8e0200 */
[----:B------:R-:W-:Y:S02]  /*0080*/  IMAD R2, R2, 0x18, RZ ;  /* 0x0000001802027824 */ /* 0x000fe400078e02ff */
[----:B-1----:R-:W-:Y:S05]  /*0090*/  @P0 EXIT ;  /* 0x000000000000094d */ /* 0x002fea0003800000 */
[----:B------:R-:W-:Y:S01]  /*00a0*/  LOP3.LUT R2, R2, 0x7f8, RZ, 0xc0, !PT ;  /* 0x000007f802027812 */ /* 0x000fe200078ec0ff */
[----:B------:R-:W-:Y:S01]  /*00b0*/  IMAD.MOV.U32 R5, RZ, RZ, RZ ;  /* 0x000000ffff057224 */ /* 0x000fe200078e00ff */
[----:B------:R-:W-:Y:S01]  /*00c0*/  LOP3.LUT R8, R0, 0x1f, RZ, 0xc0, !PT ;  /* 0x0000001f00087812 */ /* 0x000fe200078ec0ff */
[----:B------:R-:W0:Y:S01]  /*00d0*/  LDCU.64 UR4, c[0x0][0x358] ;  /* 0x00006b00ff0477ac */ /* 0x000e220008000a00 */
[----:B------:R-:W-:-:S05]  /*00e0*/  IADD3 R2, P0, PT, R2, UR6, RZ ;  /* 0x0000000602027c10 */ /* 0x000fca000ff1e0ff */
[----:B------:R-:W-:-:S08]  /*00f0*/  IMAD.X R3, RZ, RZ, UR7, P0 ;  /* 0x00000007ff037e24 */ /* 0x000fd000080e06ff */
.L_x_64:
[----:B------:R-:W-:Y:S01]  /*0100*/  LOP3.LUT P0, RZ, R5, 0x1f, R0, 0xf8, !PT ;  /* 0x0000001f05ff7812 */ /* 0x000fe2000780f800 */
[----:B------:R-:W-:-:S12]  /*0110*/  BSSY.RECONVERGENT B0, `(.L_x_0) ;  /* 0x000000d000007945 */ /* 0x000fd80003800200 */
[----:B012345:R-:W-:Y:S05]  /*0120*/  @P0 BRA `(.L_x_1) ;  /* 0x00000000002c0947 */ /* 0x03ffea0003800000 */
[----:B------:R-:W-:Y:S02]  /*0130*/  IMAD.MOV.U32 R11, RZ, RZ, 0x1 ;  /* 0x00000001ff0b7424 */ /* 0x000fe400078e00ff */
[----:B------:R-:W-:-:S05]  /*0140*/  IMAD.MOV.U32 R10, RZ, RZ, RZ ;  /* 0x000000ffff0a7224 */ /* 0x000fca00078e00ff */
[----:B------:R-:W2:Y:S01]  /*0150*/  ATOMG.E.CAS.STRONG.GPU PT, R4, [R2], R10, R11 ;  /* 0x0000000a020473a9 */ /* 0x000ea200001ee10b */
[----:B------:R-:W-:Y:S01]  /*0160*/  IMAD.MOV.U32 R5, RZ, RZ, RZ ;  /* 0x000000ffff057224 */ /* 0x000fe200078e00ff */
[----:B--2---:R-:W-:-:S13]  /*0170*/  ISETP.NE.AND P0, PT, R4, RZ, PT ;  /* 0x000000ff0400720c */ /* 0x004fda0003f05270 */
[----:B------:R-:W-:Y:S05]  /*0180*/  @P0 BRA `(.L_x_1) ;  /* 0x0000000000140947 */ /* 0x000fea0003800000 */
[----:B0-----:R-:W2:Y:S02]  /*0190*/  LDG.E R4, desc[UR4][R2.64+0x4] ;  /* 0x0000040402047981 */ /* 0x001ea4000c1e1900 */
[----:B--2---:R-:W-:-:S05]  /*01a0*/  IADD3 R7, PT, PT, R4, 0x1, RZ ;  /* 0x0000000104077810 */ /* 0x004fca0007ffe0ff */
[----:B------:R1:W-:Y:S04]  /*01b0*/  STG.E desc[UR4][R2.64+0x4], R7 ;  /* 0x0000040702007986 */ /* 0x0003e8000c101904 */
[----:B------:R1:W5:Y:S01]  /*01c0*/  ATOMG.E.EXCH.STRONG.GPU PT, RZ, desc[UR4][R2.64], RZ ;  /* 0x800000ff02ff79a8 */ /* 0x000362000c1ef104 */
[----:B------:R-:W-:-:S07]  /*01d0*/  IMAD.MOV.U32 R5, RZ, RZ, 0x1 ;  /* 0x00000001ff057424 */ /* 0x000fce00078e00ff */
.L_x_1:
[----:B0-----:R-:W-:Y:S05]  /*01e0*/  BSYNC.RECONVERGENT B0 ;  /* 0x0000000000007941 */ /* 0x001fea0003800200 */
.L_x_0:
[----:B------:R-:W-:Y:S01]  /*01f0*/  ISETP.NE.AND P0, PT, R5, RZ, PT ;  /* 0x000000ff0500720c */ /* 0x000fe20003f05270 */
[----:B------:R-:W-:Y:S03]  /*0200*/  BSSY.RECONVERGENT B0, `(.L_x_2) ;  /* 0x000000e000007945 */ /* 0x000fe60003800200 */
[----:B------:R-:W-:-:S13]  /*0210*/  ISETP.NE.OR P0, PT, R8, 0x1, P0 ;  /* 0x000000010800780c */ /* 0x000fda0000705670 */
[----:B------:R-:W-:Y:S05]  /*0220*/  @P0 BRA `(.L_x_3) ;  /* 0x00000000002c0947 */ /* 0x000fea0003800000 */
[----:B------:R-:W-:Y:S02]  /*0230*/  IMAD.MOV.U32 R11, RZ, RZ, 0x1 ;  /* 0x00000001ff0b7424 */ /* 0x000fe400078e00ff */
[----:B------:R-:W-:-:S05]  /*0240*/  IMAD.MOV.U32 R10, RZ, RZ, RZ ;  /* 0x000000ffff0a7224 */ /* 0x000fca00078e00ff */
[----:B------:R-:W2:Y:S01]  /*0250*/  ATOMG.E.CAS.STRONG.GPU PT, R4, [R2], R10, R11 ;  /* 0x0000000a020473a9 */ /* 0x000ea200001ee10b */
[----:B------:R-:W-:Y:S01]  /*0260*/  IMAD.MOV.U32 R5, RZ, RZ, RZ ;  /* 0x000000ffff057224 */ /* 0x000fe200078e00ff */
[----:B--2---:R-:W-:-:S13]  /*0270*/  ISETP.NE.AND P0, PT, R4, RZ, PT ;  /* 0x000000ff0400720c */ /* 0x004fda0003f05270 */
[----:B------:R-:W-:Y:S05]  /*0280*/  @P0 BRA `(.L_x_3) ;  /* 0x0000000000140947 */ /* 0x000fea0003800000 */
[----:B------:R-:W1:Y:S02]  /*0290*/  LDG.E R4, desc[UR4][R2.64+0x4] ;  /* 0x0000040402047981 */ /* 0x000e64000c1e1900 */
[----:B-1----:R-:W-:-:S05]  /*02a0*/  IADD3 R7, PT, PT, R4, 0x1, RZ ;  /* 0x0000000104077810 */ /* 0x002fca0007ffe0ff */
[----:B------:R0:W-:Y:S04]  /*02b0*/  STG.E desc[UR4][R2.64+0x4], R7 ;  /* 0x0000040702007986 */ /* 0x0001e8000c101904 */
[----:B------:R0:W5:Y:S01]  /*02c0*/  ATOMG.E.EXCH.STRONG.GPU PT, RZ, desc[UR4][R2.64], RZ ;  /* 0x800000ff02ff79a8 */ /* 0x000162000c1ef104 */
[----:B------:R-:W-:-:S07]  /*02d0*/  IMAD.MOV.U32 R5, RZ, RZ, 0x1 ;  /* 0x00000001ff057424 */ /* 0x000fce00078e00ff */
.L_x_3:
[----:B------:R-:W-:Y:S05]  /*02e0*/  BSYNC.RECONVERGENT B0 ;  /* 0x0000000000007941 */ /* 0x000fea0003800200 */
.L_x_2:
        /* <DEDUP_REMOVED lines=10> */
[----:B------:R-:W0:Y:S02]  /*0390*/  LDG.E R4, desc[UR4][R2.64+0x4] ;  /* 0x0000040402047981 */ /* 0x000e24000c1e1900 */
[----:B01----:R-:W-:-:S05]  /*03a0*/  IADD3 R7, PT, PT, R4, 0x1, RZ ;  /* 0x0000000104077810 */ /* 0x003fca0007ffe0ff */
[----:B------:R2:W-:Y:S04]  /*03b0*/  STG.E desc[UR4][R2.64+0x4], R7 ;  /* 0x0000040702007986 */ /* 0x0005e8000c101904 */
[----:B------:R2:W5:Y:S01]  /*03c0*/  ATOMG.E.EXCH.STRONG.GPU PT, RZ, desc[UR4][R2.64], RZ ;  /* 0x800000ff02ff79a8 */ /* 0x000562000c1ef104 */
[----:B------:R-:W-:-:S07]  /*03d0*/  IMAD.MOV.U32 R5, RZ, RZ, 0x1 ;  /* 0x00000001ff057424 */ /* 0x000fce00078e00ff */
.L_x_5:
[----:B------:R-:W-:Y:S05]  /*03e0*/  BSYNC.RECONVERGENT B0 ;  /* 0x0000000000007941 */ /* 0x000fea0003800200 */
.L_x_4:
[----:B------:R-:W-:Y:S01]  /*03f0*/  ISETP.NE.AND P0, PT, R5, RZ, PT ;  /* 0x000000ff0500720c */ /* 0x000fe20003f05270 */
[----:B------:R-:W-:Y:S03]  /*0400*/  BSSY.RECONVERGENT B0, `(.L_x_6) ;  /* 0x000000e000007945 */ /* 0x000fe60003800200 */
[----:B------:R-:W-:-:S13]  /*0410*/  ISETP.NE.OR P0, PT, R8, 0x3, P0 ;  /* 0x000000030800780c */ /* 0x000fda0000705670 */
[----:B------:R-:W-:Y:S05]  /*0420*/  @P0 BRA `(.L_x_7) ;  /* 0x00000000002c0947 */ /* 0x000fea0003800000 */
[----:B------:R-:W-:Y:S02]  /*0430*/  IMAD.MOV.U32 R11, RZ, RZ, 0x1 ;  /* 0x00000001ff0b7424 */ /* 0x000fe400078e00ff */
[----:B------:R-:W-:-:S05]  /*0440*/  IMAD.MOV.U32 R10, RZ, RZ, RZ ;  /* 0x000000ffff0a7224 */ /* 0x000fca00078e00ff */
[----:B------:R-:W3:Y:S01]  /*0450*/  ATOMG.E.CAS.STRONG.GPU PT, R4, [R2], R10, R11 ;  /* 0x0000000a020473a9 */ /* 0x000ee200001ee10b */
[----:B------:R-:W-:Y:S01]  /*0460*/  IMAD.MOV.U32 R5, RZ, RZ, RZ ;  /* 0x000000ffff057224 */ /* 0x000fe200078e00ff */
[----:B---3--:R-:W-:-:S13]  /*0470*/  ISETP.NE.AND P0, PT, R4, RZ, PT ;  /* 0x000000ff0400720c */ /* 0x008fda0003f05270 */
[----:B------:R-:W-:Y:S05]  /*0480*/  @P0 BRA `(.L_x_7) ;  /* 0x0000000000140947 */ /* 0x000fea0003800000 */
[----:B------:R-:W0:Y:S02]  /*0490*/  LDG.E R4, desc[UR4][R2.64+0x4] ;  /* 0x0000040402047981 */ /* 0x000e24000c1e1900 */
[----:B012---:R-:W-:-:S05]  /*04a0*/  IADD3 R7, PT, PT, R4, 0x1, RZ ;  /* 0x0000000104077810 */ /* 0x007fca0007ffe0ff */
[----:B------:R3:W-:Y:S04]  /*04b0*/  STG.E desc[UR4][R2.64+0x4], R7 ;  /* 0x0000040702007986 */ /* 0x0007e8000c101904 */
[----:B------:R3:W5:Y:S01]  /*04c0*/  ATOMG.E.EXCH.STRONG.GPU PT, RZ, desc[UR4][R2.64], RZ ;  /* 0x800000ff02ff79a8 */ /* 0x000762000c1ef104 */
[----:B------:R-:W-:-:S07]  /*04d0*/  IMAD.MOV.U32 R5, RZ, RZ, 0x1 ;  /* 0x00000001ff057424 */ /* 0x000fce00078e00ff */
.L_x_7:
[----:B------:R-:W-:Y:S05]  /*04e0*/  BSYNC.RECONVERGENT B0 ;  /* 0x0000000000007941 */ /* 0x000fea0003800200 */
.L_x_6:
[----:B------:R-:W-:Y:S01]  /*04f0*/  ISETP.NE.AND P0, PT, R5, RZ, PT ;  /* 0x000000ff0500720c */ /* 0x000fe20003f05270 */
[----:B------:R-:W-:Y:S03]  /*0500*/  BSSY.RECONVERGENT B0, `(.L_x_8) ;  /* 0x000000e000007945 */ /* 0x000fe60003800200 */
[----:B------:R-:W-:-:S13]  /*0510*/  ISETP.NE.OR P0, PT, R8, 0x4, P0 ;  /* 0x000000040800780c */ /* 0x000fda0000705670 */
[----:B------:R-:W-:Y:S05]  /*0520*/  @P0 BRA `(.L_x_9) ;  /* 0x00000000002c0947 */ /* 0x000fea0003800000 */
[----:B------:R-:W-:Y:S02]  /*0530*/  IMAD.MOV.U32 R11, RZ, RZ, 0x1 ;  /* 0x00000001ff0b7424 */ /* 0x000fe400078e00ff */
[----:B------:R-:W-:-:S05]  /*0540*/  IMAD.MOV.U32 R10, RZ, RZ, RZ ;  /* 0x000000ffff0a7224 */ /* 0x000fca00078e00ff */
[----:B------:R-:W4:Y:S01]  /*0550*/  ATOMG.E.CAS.STRONG.GPU PT, R4, [R2], R10, R11 ;  /* 0x0000000a020473a9 */ /* 0x000f2200001ee10b */
[----:B------:R-:W-:Y:S01]  /*0560*/  IMAD.MOV.U32 R5, RZ, RZ, RZ ;  /* 0x000000ffff057224 */ /* 0x000fe200078e00ff */
[----:B----4-:R-:W-:-:S13]  /*0570*/  ISETP.NE.AND P0, PT, R4, RZ, PT ;  /* 0x000000ff0400720c */ /* 0x010fda0003f05270 */
[----:B------:R-:W-:Y:S05]  /*0580*/  @P0 BRA `(.L_x_9) ;  /* 0x0000000000140947 */ /* 0x000fea0003800000 */
[----:B------:R-:W0:Y:S02]  /*0590*/  LDG.E R4, desc[UR4][R2.64+0x4] ;  /* 0x0000040402047981 */ /* 0x000e24000c1e1900 */
[----:B0123--:R-:W-:-:S05]  /*05a0*/  IADD3 R7, PT, PT, R4, 0x1, RZ ;  /* 0x0000000104077810 */ /* 0x00ffca0007ffe0ff */
[----:B------:R4:W-:Y:S04]  /*05b0*/  STG.E desc[UR4][R2.64+0x4], R7 ;  /* 0x0000040702007986 */ /* 0x0009e8000c101904 */
[----:B------:R4:W5:Y:S01]  /*05c0*/  ATOMG.E.EXCH.STRONG.GPU PT, RZ, desc[UR4][R2.64], RZ ;  /* 0x800000ff02ff79a8 */ /* 0x000962000c1ef104 */
[----:B------:R-:W-:-:S07]  /*05d0*/  IMAD.MOV.U32 R5, RZ, RZ, 0x1 ;  /* 0x00000001ff057424 */ /* 0x000fce00078e00ff */
.L_x_9:
[----:B------:R-:W-:Y:S05]  /*05e0*/  BSYNC.RECONVERGENT B0 ;  /* 0x0000000000007941 */ /* 0x000fea0003800200 */
.L_x_8:
        /* <DEDUP_REMOVED lines=11> */
[----:B01-34-:R-:W-:-:S05]  /*06a0*/  IADD3 R7, PT, PT, R4, 0x1, RZ ;  /* 0x0000000104077810 */ /* 0x01bfca0007ffe0ff */
[----:B------:R0:W-:Y:S04]  /*06b0*/  STG.E desc[UR4][R2.64+0x4], R7 ;  /* 0x0000040702007986 */ /* 0x0001e8000c101904 */
[----:B------:R0:W5:Y:S01]  /*06c0*/  ATOMG.E.EXCH.STRONG.GPU PT, RZ, desc[UR4][R2.64], RZ ;  /* 0x800000ff02ff79a8 */ /* 0x000162000c1ef104 */
[----:B------:R-:W-:-:S07]  /*06d0*/  IMAD.MOV.U32 R5, RZ, RZ, 0x1 ;  /* 0x00000001ff057424 */ /* 0x000fce00078e00ff */
.L_x_11:
[----:B------:R-:W-:Y:S05]  /*06e0*/  BSYNC.RECONVERGENT B0 ;  /* 0x0000000000007941 */ /* 0x000fea0003800200 */
.L_x_10:
        /* <DEDUP_REMOVED lines=15> */
.L_x_13:
[----:B------:R-:W-:Y:S05]  /*07e0*/  BSYNC.RECONVERGENT B0 ;  /* 0x0000000000007941 */ /* 0x000fea0003800200 */
.L_x_12:
        /* <DEDUP_REMOVED lines=15> */
.L_x_15:
[----:B------:R-:W-:Y:S05]  /*08e0*/  BSYNC.RECONVERGENT B0 ;  /* 0x0000000000007941 */ /* 0x000fea0003800200 */
.L_x_14:
        /* <DEDUP_REMOVED lines=15> */
.L_x_17:
[----:B------:R-:W-:Y:S05]  /*09e0*/  BSYNC.RECONVERGENT B0 ;  /* 0x0000000000007941 */ /* 0x000fea0003800200 */
.L_x_16:
        /* <DEDUP_REMOVED lines=15> */
.L_x_19:
[----:B------:R-:W-:Y:S05]  /*0ae0*/  BSYNC.RECONVERGENT B0 ;  /* 0x0000000000007941 */ /* 0x000fea0003800200 */
.L_x_18:
        /* <DEDUP_REMOVED lines=15> */
.L_x_21:
[----:B------:R-:W-:Y:S05]  /*0be0*/  BSYNC.RECONVERGENT B0 ;  /* 0x0000000000007941 */ /* 0x000fea0003800200 */
.L_x_20:
        /* <DEDUP_REMOVED lines=15> */
.L_x_23:
[----:B------:R-:W-:Y:S05]  /*0ce0*/  BSYNC.RECONVERGENT B0 ;  /* 0x0000000000007941 */ /* 0x000fea0003800200 */
.L_x_22:
        /* <DEDUP_REMOVED lines=15> */
.L_x_25:
[----:B------:R-:W-:Y:S05]  /*0de0*/  BSYNC.RECONVERGENT B0 ;  /* 0x0000000000007941 */ /* 0x000fea0003800200 */
.L_x_24:
        /* <DEDUP_REMOVED lines=15> */
.L_x_27:
[----:B------:R-:W-:Y:S05]  /*0ee0*/  BSYNC.RECONVERGENT B0 ;  /* 0x0000000000007941 */ /* 0x000fea0003800200 */
.L_x_26:
        /* <DEDUP_REMOVED lines=15> */
.L_x_29:
[----:B------:R-:W-:Y:S05]  /*0fe0*/  BSYNC.RECONVERGENT B0 ;  /* 0x0000000000007941 */ /* 0x000fea0003800200 */
.L_x_28:
        /* <DEDUP_REMOVED lines=15> */
.L_x_31:
[----:B------:R-:W-:Y:S05]  /*10e0*/  BSYNC.RECONVERGENT B0 ;  /* 0x0000000000007941 */ /* 0x000fea0003800200 */
.L_x_30:
        /* <DEDUP_REMOVED lines=15> */
.L_x_33:
[----:B------:R-:W-:Y:S05]  /*11e0*/  BSYNC.RECONVERGENT B0 ;  /* 0x0000000000007941 */ /* 0x000fea0003800200 */
.L_x_32:
        /* <DEDUP_REMOVED lines=15> */
.L_x_35:
[----:B------:R-:W-:Y:S05]  /*12e0*/  BSYNC.RECONVERGENT B0 ;  /* 0x0000000000007941 */ /* 0x000fea0003800200 */
.L_x_34:
        /* <DEDUP_REMOVED lines=15> */
.L_x_37:
[----:B------:R-:W-:Y:S05]  /*13e0*/  BSYNC.RECONVERGENT B0 ;  /* 0x0000000000007941 */ /* 0x000fea0003800200 */
.L_x_36:
        /* <DEDUP_REMOVED lines=15> */
.L_x_39:
[----:B------:R-:W-:Y:S05]  /*14e0*/  BSYNC.RECONVERGENT B0 ;  /* 0x0000000000007941 */ /* 0x000fea0003800200 */
.L_x_38:
        /* <DEDUP_REMOVED lines=15> */
.L_x_41:
[----:B------:R-:W-:Y:S05]  /*15e0*/  BSYNC.RECONVERGENT B0 ;  /* 0x0000000000007941 */ /* 0x000fea0003800200 */
.L_x_40:
        /* <DEDUP_REMOVED lines=15> */
.L_x_43:
[----:B------:R-:W-:Y:S05]  /*16e0*/  BSYNC.RECONVERGENT B0 ;  /* 0x0000000000007941 */ /* 0x000fea0003800200 */
.L_x_42:
        /* <DEDUP_REMOVED lines=15> */
.L_x_45:
[----:B------:R-:W-:Y:S05]  /*17e0*/  BSYNC.RECONVERGENT B0 ;  /* 0x0000000000007941 */ /* 0x000fea0003800200 */
.L_x_44:
        /* <DEDUP_REMOVED lines=15> */
.L_x_47:
[----:B------:R-:W-:Y:S05]  /*18e0*/  BSYNC.RECONVERGENT B0 ;  /* 0x0000000000007941 */ /* 0x000fea0003800200 */
.L_x_46:
        /* <DEDUP_REMOVED lines=15> */
.L_x_49:
[----:B------:R-:W-:Y:S05]  /*19e0*/  BSYNC.RECONVERGENT B0 ;  /* 0x0000000000007941 */ /* 0x000fea0003800200 */
.L_x_48:
        /* <DEDUP_REMOVED lines=15> */
.L_x_51:
[----:B------:R-:W-:Y:S05]  /*1ae0*/  BSYNC.RECONVERGENT B0 ;  /* 0x0000000000007941 */ /* 0x000fea0003800200 */
.L_x_50:
        /* <DEDUP_REMOVED lines=15> */
.L_x_53:
[----:B------:R-:W-:Y:S05]  /*1be0*/  BSYNC.RECONVERGENT B0 ;  /* 0x0000000000007941 */ /* 0x000fea0003800200 */
.L_x_52:
        /* <DEDUP_REMOVED lines=15> */
.L_x_55:
[----:B------:R-:W-:Y:S05]  /*1ce0*/  BSYNC.RECONVERGENT B0 ;  /* 0x0000000000007941 */ /* 0x000fea0003800200 */
.L_x_54:
        /* <DEDUP_REMOVED lines=15> */
.L_x_57:
[----:B------:R-:W-:Y:S05]  /*1de0*/  BSYNC.RECONVERGENT B0 ;  /* 0x0000000000007941 */ /* 0x000fea0003800200 */
.L_x_56:
        /* <DEDUP_REMOVED lines=15> */
.L_x_59:
[----:B------:R-:W-:Y:S05]  /*1ee0*/  BSYNC.RECONVERGENT B0 ;  /* 0x0000000000007941 */ /* 0x000fea0003800200 */
.L_x_58:
        /* <DEDUP_REMOVED lines=15> */
.L_x_61:
[----:B------:R-:W-:Y:S05]  /*1fe0*/  BSYNC.RECONVERGENT B0 ;  /* 0x0000000000007941 */ /* 0x000fea0003800200 */
.L_x_60:
[----:B------:R-:W-:Y:S01]  /*1ff0*/  ISETP.NE.AND P0, PT, R5, RZ, PT ;  /* 0x000000ff0500720c */ /* 0x000fe20003f05270 */
[----:B------:R-:W-:Y:S03]  /*2000*/  BSSY.RECONVERGENT B0, `(.L_x_62) ;  /* 0x000000e000007945 */ /* 0x000fe60003800200 */
[----:B------:R-:W-:-:S13]  /*2010*/  ISETP.NE.OR P0, PT, R8, 0x1f, P0 ;  /* 0x0000001f0800780c */ /* 0x000fda0000705670 */
[----:B------:R-:W-:Y:S05]  /*2020*/  @P0 BRA `(.L_x_63) ;  /* 0x00000000002c0947 */ /* 0x000fea0003800000 */
[----:B------:R-:W-:Y:S02]  /*2030*/  IMAD.MOV.U32 R11, RZ, RZ, 0x1 ;  /* 0x00000001ff0b7424 */ /* 0x000fe400078e00ff */
[----:B------:R-:W-:-:S05]  /*2040*/  IMAD.MOV.U32 R10, RZ, RZ, RZ ;  /* 0x000000ffff0a7224 */ /* 0x000fca00078e00ff */
[----:B------:R-:W2:Y:S01]  /*2050*/  ATOMG.E.CAS.STRONG.GPU PT, R4, [R2], R10, R11 ;  /* 0x0000000a020473a9 */ /* 0x000ea200001ee10b */
[----:B------:R-:W-:Y:S01]  /*2060*/  HFMA2 R5, -RZ, RZ, 0, 0 ;  /* 0x00000000ff057431 */ /* 0x000fe200000001ff */
[----:B--2---:R-:W-:-:S13]  /*2070*/  ISETP.NE.AND P0, PT, R4, RZ, PT ;  /* 0x000000ff0400720c */ /* 0x004fda0003f05270 */
[----:B------:R-:W-:Y:S05]  /*2080*/  @P0 BRA `(.L_x_63) ;  /* 0x0000000000140947 */ /* 0x000fea0003800000 */
[----:B------:R-:W0:Y:S02]  /*2090*/  LDG.E R4, desc[UR4][R2.64+0x4] ;  /* 0x0000040402047981 */ /* 0x000e24000c1e1900 */
[----:B01-34-:R-:W-:-:S05]  /*20a0*/  VIADD R7, R4, 0x1 ;  /* 0x0000000104077836 */ /* 0x01bfca0000000000 */
[----:B------:R0:W-:Y:S04]  /*20b0*/  STG.E desc[UR4][R2.64+0x4], R7 ;  /* 0x0000040702007986 */ /* 0x0001e8000c101904 */
[----:B------:R0:W5:Y:S01]  /*20c0*/  ATOMG.E.EXCH.STRONG.GPU PT, RZ, desc[UR4][R2.64], RZ ;  /* 0x800000ff02ff79a8 */ /* 0x000162000c1ef104 */
[----:B------:R-:W-:-:S07]  /*20d0*/  IMAD.MOV.U32 R5, RZ, RZ, 0x1 ;  /* 0x00000001ff057424 */ /* 0x000fce00078e00ff */
.L_x_63:
[----:B------:R-:W-:Y:S05]  /*20e0*/  BSYNC.RECONVERGENT B0 ;  /* 0x0000000000007941 */ /* 0x000fea0003800200 */
.L_x_62:
[----:B------:R-:W-:-:S13]  /*20f0*/  ISETP.NE.AND P0, PT, R5, RZ, PT ;  /* 0x000000ff0500720c */ /* 0x000fda0003f05270 */
[----:B------:R-:W-:-:S13]  /*2100*/  VOTE.ALL P0, P0 ;  /* 0x0000000000ff7806 */ /* 0x000fda0000000000 */
[----:B------:R-:W-:Y:S05]  /*2110*/  @!P0 BRA `(.L_x_64) ;  /* 0xffffffdc00f88947 */ /* 0x000fea000383ffff */
[----:B------:R-:W-:Y:S05]  /*2120*/  EXIT ;  /* 0x000000000000794d */ /* 0x000fea0003800000 */
.L_x_65:
[----:B------:R-:W-:-:S00]  /*2130*/  BRA `(.L_x_65) ;  /* 0xfffffffc00fc7947 */ /* 0x000fc0000383ffff */
[----:B------:R-:W-:-:S00]  /*2140*/  NOP ;  /* 0x0000000000007918 */ /* 0x000fc00000000000 */
        /* <DEDUP_REMOVED lines=11> */
.L_x_66:


//--------------------- .nv.shared.reserved.0     --------------------------
	.section	.nv.shared.reserved.0,"aw",@nobits
	.weak		__nv_reservedSMEM_offset_0_alias
	.size		__nv_reservedSMEM_offset_0_alias, 0, 64
	.other		__nv_reservedSMEM_offset_0_alias,@"STO_CUDA_RESERVED_SHARED STV_DEFAULT"
__nv_reservedSMEM_offset_0_alias:
	.zero		0
	.zero		64


//--------------------- .nv.constant0._Z3incP4Node --------------------------
	.section	.nv.constant0._Z3incP4Node,"a",@progbits
	.sectionflags	@""
	.align	4
.nv.constant0._Z3incP4Node:
	.zero		904


//--------------------- SYMBOLS --------------------------

	.type		.nv.reservedSmem.offset0,@object
	.size		.nv.reservedSmem.offset0,0x4
